	.headerflags	@"EF_CUDA_TEXMODE_UNIFIED EF_CUDA_64BIT_ADDRESS EF_CUDA_ACCELERATORS EF_CUDA_SM90 EF_CUDA_VIRTUAL_SM(EF_CUDA_SM90)"
	.elftype	@"ET_EXEC"


//--------------------- .nv.info                  --------------------------
	.section	.nv.info,"",@"SHT_CUDA_INFO"
	.align	4


	//----- nvinfo : EIATTR_REGCOUNT
	.align		4
        /*0000*/ 	.byte	0x04, 0x2f
        /*0002*/ 	.short	(.L_1 - .L_0)
	.align		4
.L_0:
        /*0004*/ 	.word	index@(triton_poi_fused__to_copy_add_arange_clamp_mul_sub_27)
        /*0008*/ 	.word	0x0000000a


	//----- nvinfo : EIATTR_MIN_STACK_SIZE
	.align		4
.L_1:
        /*000c*/ 	.byte	0x04, 0x12
        /*000e*/ 	.short	(.L_3 - .L_2)
	.align		4
.L_2:
        /*0010*/ 	.word	index@(triton_poi_fused__to_copy_add_arange_clamp_mul_sub_27)
        /*0014*/ 	.word	0x00000000


	//----- nvinfo : EIATTR_FRAME_SIZE
	.align		4
.L_3:
        /*0018*/ 	.byte	0x04, 0x11
        /*001a*/ 	.short	(.L_5 - .L_4)
	.align		4
.L_4:
        /*001c*/ 	.word	index@(triton_poi_fused__to_copy_add_arange_clamp_mul_sub_27)
        /*0020*/ 	.word	0x00000000


	//----- nvinfo : EIATTR_MIN_STACK_SIZE
	.align		4
.L_5:
        /*0024*/ 	.byte	0x04, 0x12
        /*0026*/ 	.short	(.L_7 - .L_6)
	.align		4
.L_6:
        /*0028*/ 	.word	index@(triton_poi_fused__to_copy_add_arange_clamp_mul_sub_27)
        /*002c*/ 	.word	0x00000000
.L_7:


//--------------------- .nv.info.triton_poi_fused__to_copy_add_arange_clamp_mul_sub_27 --------------------------
	.section	.nv.info.triton_poi_fused__to_copy_add_arange_clamp_mul_sub_27,"",@"SHT_CUDA_INFO"
	.sectionflags	@""
	.align	4


	//----- nvinfo : EIATTR_CUDA_API_VERSION
	.align		4
        /*0000*/ 	.byte	0x04, 0x37
        /*0002*/ 	.short	(.L_9 - .L_8)
.L_8:
        /*0004*/ 	.word	0x0000007c


	//----- nvinfo : EIATTR_KPARAM_INFO
	.align		4
.L_9:
        /*0008*/ 	.byte	0x04, 0x17
        /*000a*/ 	.short	(.L_11 - .L_10)
.L_10:
        /*000c*/ 	.word	0x00000000
        /*0010*/ 	.short	0x0001
        /*0012*/ 	.short	0x0008
        /*0014*/ 	.byte	0x00, 0xf0, 0x11, 0x00


	//----- nvinfo : EIATTR_KPARAM_INFO
	.align		4
.L_11:
        /*0018*/ 	.byte	0x04, 0x17
        /*001a*/ 	.short	(.L_13 - .L_12)
.L_12:
        /*001c*/ 	.word	0x00000000
        /*0020*/ 	.short	0x0000
        /*0022*/ 	.short	0x0000
        /*0024*/ 	.byte	0x00, 0xf4, 0x21, 0x00


	//----- nvinfo : EIATTR_SPARSE_MMA_MASK
	.align		4
.L_13:
        /*0028*/ 	.byte	0x03, 0x50
        /*002a*/ 	.short	0x0000


	//----- nvinfo : EIATTR_MAXREG_COUNT
	.align		4
        /*002c*/ 	.byte	0x03, 0x1b
        /*002e*/ 	.short	0x00ff


	//----- nvinfo : EIATTR_EXIT_INSTR_OFFSETS
	.align		4
        /*0030*/ 	.byte	0x04, 0x1c
        /*0032*/ 	.short	(.L_15 - .L_14)


	//   ....[0]....
.L_14:
        /*0034*/ 	.word	0x00000110


	//   ....[1]....
        /*0038*/ 	.word	0x00000140


	//----- nvinfo : EIATTR_REQNTID
	.align		4
.L_15:
        /*003c*/ 	.byte	0x04, 0x10
        /*003e*/ 	.short	(.L_17 - .L_16)
.L_16:
        /*0040*/ 	.word	0x00000020
        /*0044*/ 	.word	0x00000001
        /*0048*/ 	.word	0x00000001


	//----- nvinfo : EIATTR_CBANK_PARAM_SIZE
	.align		4
.L_17:
        /*004c*/ 	.byte	0x03, 0x19
        /*004e*/ 	.short	0x000c


	//----- nvinfo : EIATTR_PARAM_CBANK
	.align		4
        /*0050*/ 	.byte	0x04, 0x0a
        /*0052*/ 	.short	(.L_19 - .L_18)
	.align		4
.L_18:
        /*0054*/ 	.word	index@(.nv.constant0.triton_poi_fused__to_copy_add_arange_clamp_mul_sub_27)
        /*0058*/ 	.short	0x0210
        /*005a*/ 	.short	0x000c


	//----- nvinfo : EIATTR_SW_WAR
	.align		4
.L_19:
        /*005c*/ 	.byte	0x04, 0x36
        /*005e*/ 	.short	(.L_21 - .L_20)
.L_20:
        /*0060*/ 	.word	0x00000008
.L_21:


//--------------------- .nv.callgraph             --------------------------
	.section	.nv.callgraph,"",@"SHT_CUDA_CALLGRAPH"
	.align	4
	.sectionentsize	8
	.align		4
        /*0000*/ 	.word	0x00000000
	.align		4
        /*0004*/ 	.word	0xffffffff
	.align		4
        /*0008*/ 	.word	0x00000000
	.align		4
        /*000c*/ 	.word	0xfffffffe
	.align		4
        /*0010*/ 	.word	0x00000000
	.align		4
        /*0014*/ 	.word	0xfffffffd
	.align		4
        /*0018*/ 	.word	0x00000000
	.align		4
        /*001c*/ 	.word	0xfffffffc


//--------------------- .text.triton_poi_fused__to_copy_add_arange_clamp_mul_sub_27 --------------------------
	.section	.text.triton_poi_fused__to_copy_add_arange_clamp_mul_sub_27,"ax",@progbits
	.align	128
        .global         triton_poi_fused__to_copy_add_arange_clamp_mul_sub_27
        .type           triton_poi_fused__to_copy_add_arange_clamp_mul_sub_27,@function
        .size           triton_poi_fused__to_copy_add_arange_clamp_mul_sub_27,(.L_x_1 - triton_poi_fused__to_copy_add_arange_clamp_mul_sub_27)
        .other          triton_poi_fused__to_copy_add_arange_clamp_mul_sub_27,@"STO_CUDA_ENTRY STV_DEFAULT"
triton_poi_fused__to_copy_add_arange_clamp_mul_sub_27:
.text.triton_poi_fused__to_copy_add_arange_clamp_mul_sub_27:
[----:B------:R-:W0:Y:S02]  /*0000*/  LDC R1, c[0x0][0x28] ;  /* 0x00000a00ff017b82 */ /* 0x000e240000000800 */
[----:B------:R-:W1:Y:S01]  /*0010*/  S2R R6, SR_TID.X ;  /* 0x0000000000067919 */ /* 0x000e620000002100 */
[----:B------:R-:W-:Y:S01]  /*0020*/  IMAD.MOV.U32 R3, RZ, RZ, 0x3f000000 ;  /* 0x3f000000ff037424 */ /* 0x000fe200078e00ff */
[----:B------:R-:W2:Y:S01]  /*0030*/  S2R R5, SR_CTAID.X ;  /* 0x0000000000057919 */ /* 0x000ea20000002500 */
[C---:B-1----:R-:W-:Y:S02]  /*0040*/  LOP3.LUT R0, R6.reuse, 0x7, RZ, 0xc0, !PT ;  /* 0x0000000706007812 */ /* 0x042fe400078ec0ff */
[----:B------:R-:W-:-:S03]  /*0050*/  LOP3.LUT P0, RZ, R6, 0x18, RZ, 0xc0, !PT ;  /* 0x0000001806ff7812 */ /* 0x000fc6000780c0ff */
[----:B--2---:R-:W-:-:S05]  /*0060*/  IMAD R5, R5, 0x8, R0 ;  /* 0x0000000805057824 */ /* 0x004fca00078e0200 */
[----:B------:R-:W-:Y:S02]  /*0070*/  I2FP.F32.S32 R0, R5 ;  /* 0x0000000500007245 */ /* 0x000fe40000201400 */
[----:B------:R-:W-:-:S03]  /*0080*/  ISETP.LT.AND P0, PT, R5, 0x8, !P0 ;  /* 0x000000080500780c */ /* 0x000fc60004701270 */
[----:B------:R-:W-:-:S04]  /*0090*/  FADD R0, R0, 0.5 ;  /* 0x3f00000000007421 */ /* 0x000fc80000000000 */
[----:B------:R-:W-:Y:S02]  /*00a0*/  FFMA R0, R0, R3, -0.5 ;  /* 0xbf00000000007423 */ /* 0x000fe40000000003 */
[----:B------:R-:W1:Y:S03]  /*00b0*/  LDC.64 R2, c[0x0][0x210] ;  /* 0x00008400ff027b82 */ /* 0x000e660000000a00 */
[----:B------:R-:W-:-:S04]  /*00c0*/  FMNMX R0, RZ, R0, !PT ;  /* 0x00000000ff007209 */ /* 0x000fc80007800000 */
[----:B------:R-:W2:Y:S02]  /*00d0*/  F2I.TRUNC.NTZ R4, R0 ;  /* 0x0000000000047305 */ /* 0x000ea4000020f100 */
[----:B--2---:R-:W-:Y:S01]  /*00e0*/  I2FP.F32.S32 R7, R4 ;  /* 0x0000000400077245 */ /* 0x004fe20000201400 */
[----:B-1----:R-:W-:-:S04]  /*00f0*/  IMAD.WIDE R2, R5, 0x4, R2 ;  /* 0x0000000405027825 */ /* 0x002fc800078e0202 */
[----:B------:R-:W-:Y:S01]  /*0100*/  FADD.SAT R7, R0, -R7 ;  /* 0x8000000700077221 */ /* 0x000fe20000002000 */
[----:B------:R-:W-:Y:S06]  /*0110*/  @!P0 EXIT ;  /* 0x000000000000894d */ /* 0x000fec0003800000 */
[----:B------:R-:W-:Y:S02]  /*0120*/  ULDC.64 UR4, c[0x0][0x208] ;  /* 0x0000820000047ab9 */ /* 0x000fe40000000a00 */
[----:B------:R-:W-:Y:S01]  /*0130*/  STG.E desc[UR4][R2.64], R7 ;  /* 0x0000000702007986 */ /* 0x000fe2000c101904 */
[----:B------:R-:W-:Y:S05]  /*0140*/  EXIT ;  /* 0x000000000000794d */ /* 0x000fea0003800000 */
.L_x_0:
[----:B------:R-:W-:-:S00]  /*0150*/  BRA `(.L_x_0) ;  /* 0xfffffffc00fc7947 */ /* 0x000fc0000383ffff */
[----:B------:R-:W-:-:S00]  /*0160*/  NOP ;  /* 0x0000000000007918 */ /* 0x000fc00000000000 */
        /* <DEDUP_REMOVED lines=9> */
.L_x_1:


//--------------------- .nv.constant0.triton_poi_fused__to_copy_add_arange_clamp_mul_sub_27 --------------------------
	.section	.nv.constant0.triton_poi_fused__to_copy_add_arange_clamp_mul_sub_27,"a",@progbits
	.sectionflags	@""
	.align	4
.nv.constant0.triton_poi_fused__to_copy_add_arange_clamp_mul_sub_27:
	.zero		540
